	.headerflags	@"EF_CUDA_TEXMODE_UNIFIED EF_CUDA_64BIT_ADDRESS EF_CUDA_ACCELERATORS EF_CUDA_SM90 EF_CUDA_VIRTUAL_SM(EF_CUDA_SM90)"
	.elftype	@"ET_EXEC"


//--------------------- .nv.info                  --------------------------
	.section	.nv.info,"",@"SHT_CUDA_INFO"
	.align	4


	//----- nvinfo : EIATTR_REGCOUNT
	.align		4
        /*0000*/ 	.byte	0x04, 0x2f
        /*0002*/ 	.short	(.L_3 - .L_2)
	.align		4
.L_2:
        /*0004*/ 	.word	index@(triton_poi_fused__native_batch_norm_legit_no_training_relu_35)
        /*0008*/ 	.word	0x00000020


	//----- nvinfo : EIATTR_MIN_STACK_SIZE
	.align		4
.L_3:
        /*000c*/ 	.byte	0x04, 0x12
        /*000e*/ 	.short	(.L_5 - .L_4)
	.align		4
.L_4:
        /*0010*/ 	.word	index@(triton_poi_fused__native_batch_norm_legit_no_training_relu_35)
        /*0014*/ 	.word	0x00000000


	//----- nvinfo : EIATTR_FRAME_SIZE
	.align		4
.L_5:
        /*0018*/ 	.byte	0x04, 0x11
        /*001a*/ 	.short	(.L_7 - .L_6)
	.align		4
.L_6:
        /*001c*/ 	.word	index@(triton_poi_fused__native_batch_norm_legit_no_training_relu_35)
        /*0020*/ 	.word	0x00000000


	//----- nvinfo : EIATTR_MIN_STACK_SIZE
	.align		4
.L_7:
        /*0024*/ 	.byte	0x04, 0x12
        /*0026*/ 	.short	(.L_9 - .L_8)
	.align		4
.L_8:
        /*0028*/ 	.word	index@(triton_poi_fused__native_batch_norm_legit_no_training_relu_35)
        /*002c*/ 	.word	0x00000000
.L_9:


//--------------------- .nv.info.triton_poi_fused__native_batch_norm_legit_no_training_relu_35 --------------------------
	.section	.nv.info.triton_poi_fused__native_batch_norm_legit_no_training_relu_35,"",@"SHT_CUDA_INFO"
	.sectionflags	@""
	.align	4


	//----- nvinfo : EIATTR_CUDA_API_VERSION
	.align		4
        /*0000*/ 	.byte	0x04, 0x37
        /*0002*/ 	.short	(.L_11 - .L_10)
.L_10:
        /*0004*/ 	.word	0x0000007c


	//----- nvinfo : EIATTR_KPARAM_INFO
	.align		4
.L_11:
        /*0008*/ 	.byte	0x04, 0x17
        /*000a*/ 	.short	(.L_13 - .L_12)
.L_12:
        /*000c*/ 	.word	0x00000000
        /*0010*/ 	.short	0x0006
        /*0012*/ 	.short	0x0030
        /*0014*/ 	.byte	0x00, 0xf0, 0x11, 0x00


	//----- nvinfo : EIATTR_KPARAM_INFO
	.align		4
.L_13:
        /*0018*/ 	.byte	0x04, 0x17
        /*001a*/ 	.short	(.L_15 - .L_14)
.L_14:
        /*001c*/ 	.word	0x00000000
        /*0020*/ 	.short	0x0005
        /*0022*/ 	.short	0x0028
        /*0024*/ 	.byte	0x00, 0xf4, 0x21, 0x00


	//----- nvinfo : EIATTR_KPARAM_INFO
	.align		4
.L_15:
        /*0028*/ 	.byte	0x04, 0x17
        /*002a*/ 	.short	(.L_17 - .L_16)
.L_16:
        /*002c*/ 	.word	0x00000000
        /*0030*/ 	.short	0x0004
        /*0032*/ 	.short	0x0020
        /*0034*/ 	.byte	0x00, 0xf4, 0x21, 0x00


	//----- nvinfo : EIATTR_KPARAM_INFO
	.align		4
.L_17:
        /*0038*/ 	.byte	0x04, 0x17
        /*003a*/ 	.short	(.L_19 - .L_18)
.L_18:
        /*003c*/ 	.word	0x00000000
        /*0040*/ 	.short	0x0003
        /*0042*/ 	.short	0x0018
        /*0044*/ 	.byte	0x00, 0xf4, 0x21, 0x00


	//----- nvinfo : EIATTR_KPARAM_INFO
	.align		4
.L_19:
        /*0048*/ 	.byte	0x04, 0x17
        /*004a*/ 	.short	(.L_21 - .L_20)
.L_20:
        /*004c*/ 	.word	0x00000000
        /*0050*/ 	.short	0x0002
        /*0052*/ 	.short	0x0010
        /*0054*/ 	.byte	0x00, 0xf4, 0x21, 0x00


	//----- nvinfo : EIATTR_KPARAM_INFO
	.align		4
.L_21:
        /*0058*/ 	.byte	0x04, 0x17
        /*005a*/ 	.short	(.L_23 - .L_22)
.L_22:
        /*005c*/ 	.word	0x00000000
        /*0060*/ 	.short	0x0001
        /*0062*/ 	.short	0x0008
        /*0064*/ 	.byte	0x00, 0xf4, 0x21, 0x00


	//----- nvinfo : EIATTR_KPARAM_INFO
	.align		4
.L_23:
        /*0068*/ 	.byte	0x04, 0x17
        /*006a*/ 	.short	(.L_25 - .L_24)
.L_24:
        /*006c*/ 	.word	0x00000000
        /*0070*/ 	.short	0x0000
        /*0072*/ 	.short	0x0000
        /*0074*/ 	.byte	0x00, 0xf4, 0x21, 0x00


	//----- nvinfo : EIATTR_SPARSE_MMA_MASK
	.align		4
.L_25:
        /*0078*/ 	.byte	0x03, 0x50
        /*007a*/ 	.short	0x0000


	//----- nvinfo : EIATTR_MAXREG_COUNT
	.align		4
        /*007c*/ 	.byte	0x03, 0x1b
        /*007e*/ 	.short	0x00ff


	//----- nvinfo : EIATTR_EXIT_INSTR_OFFSETS
	.align		4
        /*0080*/ 	.byte	0x04, 0x1c
        /*0082*/ 	.short	(.L_27 - .L_26)


	//   ....[0]....
.L_26:
        /*0084*/ 	.word	0x000006c0


	//----- nvinfo : EIATTR_REQNTID
	.align		4
.L_27:
        /*0088*/ 	.byte	0x04, 0x10
        /*008a*/ 	.short	(.L_29 - .L_28)
.L_28:
        /*008c*/ 	.word	0x00000080
        /*0090*/ 	.word	0x00000001
        /*0094*/ 	.word	0x00000001


	//----- nvinfo : EIATTR_CBANK_PARAM_SIZE
	.align		4
.L_29:
        /*0098*/ 	.byte	0x03, 0x19
        /*009a*/ 	.short	0x0034


	//----- nvinfo : EIATTR_PARAM_CBANK
	.align		4
        /*009c*/ 	.byte	0x04, 0x0a
        /*009e*/ 	.short	(.L_31 - .L_30)
	.align		4
.L_30:
        /*00a0*/ 	.word	index@(.nv.constant0.triton_poi_fused__native_batch_norm_legit_no_training_relu_35)
        /*00a4*/ 	.short	0x0210
        /*00a6*/ 	.short	0x0034


	//----- nvinfo : EIATTR_SW_WAR
	.align		4
.L_31:
        /*00a8*/ 	.byte	0x04, 0x36
        /*00aa*/ 	.short	(.L_33 - .L_32)
.L_32:
        /*00ac*/ 	.word	0x00000008
.L_33:


//--------------------- .nv.callgraph             --------------------------
	.section	.nv.callgraph,"",@"SHT_CUDA_CALLGRAPH"
	.align	4
	.sectionentsize	8
	.align		4
        /*0000*/ 	.word	0x00000000
	.align		4
        /*0004*/ 	.word	0xffffffff
	.align		4
        /*0008*/ 	.word	0x00000000
	.align		4
        /*000c*/ 	.word	0xfffffffe
	.align		4
        /*0010*/ 	.word	0x00000000
	.align		4
        /*0014*/ 	.word	0xfffffffd
	.align		4
        /*0018*/ 	.word	0x00000000
	.align		4
        /*001c*/ 	.word	0xfffffffc


//--------------------- .nv.constant4             --------------------------
	.section	.nv.constant4,"a",@progbits
	.align	8
	.align		8
.nv.constant4:
        /*0000*/ 	.dword	_$_str
	.align		8
        /*0008*/ 	.dword	_$_str_$_2


//--------------------- .text.triton_poi_fused__native_batch_norm_legit_no_training_relu_35 --------------------------
	.section	.text.triton_poi_fused__native_batch_norm_legit_no_training_relu_35,"ax",@progbits
	.align	128
        .global         triton_poi_fused__native_batch_norm_legit_no_training_relu_35
        .type           triton_poi_fused__native_batch_norm_legit_no_training_relu_35,@function
        .size           triton_poi_fused__native_batch_norm_legit_no_training_relu_35,(.L_x_1 - triton_poi_fused__native_batch_norm_legit_no_training_relu_35)
        .other          triton_poi_fused__native_batch_norm_legit_no_training_relu_35,@"STO_CUDA_ENTRY STV_DEFAULT"
triton_poi_fused__native_batch_norm_legit_no_training_relu_35:
.text.triton_poi_fused__native_batch_norm_legit_no_training_relu_35:
[----:B------:R-:W-:Y:S01]  /*0000*/  LDC R1, c[0x0][0x28] ;  /* 0x00000a00ff017b82 */ /* 0x000fe20000000800 */
[----:B------:R-:W1:Y:S01]  /*0010*/  S2R R0, SR_TID.X ;  /* 0x0000000000007919 */ /* 0x000e620000002100 */
[----:B------:R-:W-:-:S06]  /*0020*/  ULDC.64 UR4, c[0x0][0x208] ;  /* 0x0000820000047ab9 */ /* 0x000fcc0000000a00 */
[----:B------:R-:W2:Y:S01]  /*0030*/  LDC.64 R16, c[0x0][0x218] ;  /* 0x00008600ff107b82 */ /* 0x000ea20000000a00 */
[----:B------:R-:W3:Y:S07]  /*0040*/  S2R R3, SR_CTAID.X ;  /* 0x0000000000037919 */ /* 0x000eee0000002500 */
[----:B------:R-:W4:Y:S08]  /*0050*/  LDC.64 R14, c[0x0][0x210] ;  /* 0x00008400ff0e7b82 */ /* 0x000f300000000a00 */
[----:B------:R-:W5:Y:S01]  /*0060*/  LDC.64 R12, c[0x0][0x230] ;  /* 0x00008c00ff0c7b82 */ /* 0x000f620000000a00 */
[----:B-1----:R-:W-:-:S02]  /*0070*/  SHF.L.U32 R0, R0, 0x2, RZ ;  /* 0x0000000200007819 */ /* 0x002fc400000006ff */
[----:B---3--:R-:W-:Y:S02]  /*0080*/  SHF.R.S32.HI R5, RZ, 0x15, R3 ;  /* 0x00000015ff057819 */ /* 0x008fe40000011403 */
[----:B------:R-:W-:Y:S02]  /*0090*/  LOP3.LUT R0, R0, 0x1fc, RZ, 0xc0, !PT ;  /* 0x000001fc00007812 */ /* 0x000fe400078ec0ff */
[----:B------:R-:W-:Y:S02]  /*00a0*/  SGXT R5, R5, 0x1 ;  /* 0x000000010505781a */ /* 0x000fe40000000200 */
[----:B------:R-:W-:Y:S02]  /*00b0*/  LEA R18, R3, R0, 0xa ;  /* 0x0000000003127211 */ /* 0x000fe400078e50ff */
[----:B------:R-:W1:Y:S02]  /*00c0*/  LDC.64 R2, c[0x0][0x220] ;  /* 0x00008800ff027b82 */ /* 0x000e640000000a00 */
[----:B------:R-:W-:-:S04]  /*00d0*/  LEA.HI R5, R5, R18, RZ, 0xc ;  /* 0x0000001205057211 */ /* 0x000fc800078f60ff */
[----:B------:R-:W-:Y:S02]  /*00e0*/  SHF.R.S32.HI R23, RZ, 0xc, R5 ;  /* 0x0000000cff177819 */ /* 0x000fe40000011405 */
[----:B------:R-:W-:Y:S02]  /*00f0*/  IADD3 R5, R5, 0x200, RZ ;  /* 0x0000020005057810 */ /* 0x000fe40007ffe0ff */
[----:B------:R-:W-:Y:S02]  /*0100*/  LEA.HI R0, R23, R23, RZ, 0x6 ;  /* 0x0000001717007211 */ /* 0x000fe400078f30ff */
[----:B------:R-:W-:Y:S02]  /*0110*/  SHF.R.S32.HI R5, RZ, 0xc, R5 ;  /* 0x0000000cff057819 */ /* 0x000fe40000011405 */
[----:B------:R-:W-:Y:S02]  /*0120*/  LOP3.LUT R0, R0, 0xffffffc0, RZ, 0xc0, !PT ;  /* 0xffffffc000007812 */ /* 0x000fe400078ec0ff */
[----:B------:R-:W-:-:S02]  /*0130*/  LEA.HI R4, R5, R5, RZ, 0x6 ;  /* 0x0000000505047211 */ /* 0x000fc400078f30ff */
[----:B------:R-:W-:Y:S02]  /*0140*/  IADD3 R23, R23, -R0, RZ ;  /* 0x8000000017177210 */ /* 0x000fe40007ffe0ff */
[----:B------:R-:W-:-:S04]  /*0150*/  LOP3.LUT R4, R4, 0xffffffc0, RZ, 0xc0, !PT ;  /* 0xffffffc004047812 */ /* 0x000fc800078ec0ff */
[----:B------:R-:W-:Y:S01]  /*0160*/  IADD3 R19, R5, -R4, RZ ;  /* 0x8000000405137210 */ /* 0x000fe20007ffe0ff */
[----:B-1----:R-:W-:-:S04]  /*0170*/  IMAD.WIDE R8, R23, 0x4, R2 ;  /* 0x0000000417087825 */ /* 0x002fc800078e0202 */
[----:B------:R-:W-:Y:S01]  /*0180*/  IMAD.WIDE R10, R19, 0x4, R2 ;  /* 0x00000004130a7825 */ /* 0x000fe200078e0202 */
[----:B------:R-:W3:Y:S01]  /*0190*/  LDG.E.EL R20, desc[UR4][R8.64] ;  /* 0x0000000408147981 */ /* 0x000ee2000c2e1900 */
[----:B------:R-:W1:Y:S03]  /*01a0*/  LDC.64 R2, c[0x0][0x228] ;  /* 0x00008a00ff027b82 */ /* 0x000e660000000a00 */
[----:B------:R-:W3:Y:S01]  /*01b0*/  LDG.E.EL R21, desc[UR4][R10.64] ;  /* 0x000000040a157981 */ /* 0x000ee2000c2e1900 */
[----:B--2---:R-:W-:-:S04]  /*01c0*/  IMAD.WIDE R26, R23, 0x4, R16 ;  /* 0x00000004171a7825 */ /* 0x004fc800078e0210 */
[----:B----4-:R-:W-:Y:S01]  /*01d0*/  IMAD.WIDE R14, R18, 0x4, R14 ;  /* 0x00000004120e7825 */ /* 0x010fe200078e020e */
[----:B------:R-:W2:Y:S04]  /*01e0*/  LDG.E.EL R0, desc[UR4][R26.64] ;  /* 0x000000041a007981 */ /* 0x000ea8000c2e1900 */
[----:B------:R-:W2:Y:S01]  /*01f0*/  LDG.E.128 R4, desc[UR4][R14.64] ;  /* 0x000000040e047981 */ /* 0x000ea2000c1e1d00 */
[----:B------:R-:W-:-:S03]  /*0200*/  IMAD.WIDE R16, R19, 0x4, R16 ;  /* 0x0000000413107825 */ /* 0x000fc600078e0210 */
[----:B------:R-:W4:Y:S04]  /*0210*/  LDG.E.128 R8, desc[UR4][R14.64+0x800] ;  /* 0x000800040e087981 */ /* 0x000f28000c1e1d00 */
[----:B------:R-:W4:Y:S01]  /*0220*/  LDG.E.EL R16, desc[UR4][R16.64] ;  /* 0x0000000410107981 */ /* 0x000f22000c2e1900 */
[----:B01----:R-:W-:-:S04]  /*0230*/  IMAD.WIDE R24, R23, 0x4, R2 ;  /* 0x0000000417187825 */ /* 0x003fc800078e0202 */
[----:B-----5:R-:W-:Y:S02]  /*0240*/  IMAD.WIDE R22, R23, 0x4, R12 ;  /* 0x0000000417167825 */ /* 0x020fe400078e020c */
[----:B------:R-:W5:Y:S04]  /*0250*/  LDG.E.EL R24, desc[UR4][R24.64] ;  /* 0x0000000418187981 */ /* 0x000f68000c2e1900 */
[----:B------:R-:W5:Y:S01]  /*0260*/  LDG.E.EL R23, desc[UR4][R22.64] ;  /* 0x0000000416177981 */ /* 0x000f62000c2e1900 */
[----:B------:R-:W-:-:S04]  /*0270*/  IMAD.WIDE R2, R19, 0x4, R2 ;  /* 0x0000000413027825 */ /* 0x000fc800078e0202 */
[----:B------:R-:W-:Y:S02]  /*0280*/  IMAD.WIDE R28, R19, 0x4, R12 ;  /* 0x00000004131c7825 */ /* 0x000fe400078e020c */
[----:B------:R0:W4:Y:S04]  /*0290*/  LDG.E.EL R12, desc[UR4][R2.64] ;  /* 0x00000004020c7981 */ /* 0x000128000c2e1900 */
[----:B------:R-:W4:Y:S01]  /*02a0*/  LDG.E.EL R13, desc[UR4][R28.64] ;  /* 0x000000041c0d7981 */ /* 0x000f22000c2e1900 */
[----:B0-----:R-:W-:Y:S01]  /*02b0*/  HFMA2.MMA R3, -RZ, RZ, 1.625, 0 ;  /* 0x3e800000ff037435 */ /* 0x001fe200000001ff */
[----:B---3--:R-:W-:-:S04]  /*02c0*/  FADD R20, R20, 9.9999997473787516356e-06 ;  /* 0x3727c5ac14147421 */ /* 0x008fc80000000000 */
[----:B------:R-:W0:Y:S01]  /*02d0*/  MUFU.SQRT R19, R20 ;  /* 0x0000001400137308 */ /* 0x000e220000002000 */
[----:B------:R-:W-:-:S07]  /*02e0*/  FADD R21, R21, 9.9999997473787516356e-06 ;  /* 0x3727c5ac15157421 */ /* 0x000fce0000000000 */
[----:B------:R-:W1:Y:S01]  /*02f0*/  MUFU.SQRT R25, R21 ;  /* 0x0000001500197308 */ /* 0x000e620000002000 */
[C---:B0-----:R-:W-:Y:S02]  /*0300*/  FSETP.GT.AND P0, PT, R19.reuse, 8.50705917302346158658e+37, PT ;  /* 0x7e8000001300780b */ /* 0x041fe40003f04000 */
[----:B------:R-:W-:Y:S02]  /*0310*/  FSETP.GEU.AND P2, PT, R19, 1.175494350822287508e-38, PT ;  /* 0x008000001300780b */ /* 0x000fe40003f4e000 */
[C---:B-1----:R-:W-:Y:S02]  /*0320*/  FSETP.GT.AND P1, PT, R25.reuse, 8.50705917302346158658e+37, PT ;  /* 0x7e8000001900780b */ /* 0x042fe40003f24000 */
[----:B------:R-:W-:-:S07]  /*0330*/  FSETP.GEU.AND P3, PT, R25, 1.175494350822287508e-38, PT ;  /* 0x008000001900780b */ /* 0x000fce0003f6e000 */
[----:B------:R-:W-:-:S04]  /*0340*/  @P0 FMUL R19, R19, 0.25 ;  /* 0x3e80000013130820 */ /* 0x000fc80000400000 */
[----:B------:R-:W-:Y:S01]  /*0350*/  @!P2 FMUL R19, R19, 16777216 ;  /* 0x4b8000001313a820 */ /* 0x000fe20000400000 */
[----:B------:R-:W-:-:S05]  /*0360*/  @P1 FMUL R25, R25, 0.25 ;  /* 0x3e80000019191820 */ /* 0x000fca0000400000 */
[----:B------:R-:W0:Y:S01]  /*0370*/  MUFU.RCP R19, R19 ;  /* 0x0000001300137308 */ /* 0x000e220000001000 */
[----:B------:R-:W-:Y:S01]  /*0380*/  @!P3 FMUL R25, R25, 16777216 ;  /* 0x4b8000001919b820 */ /* 0x000fe20000400000 */
[----:B------:R-:W-:-:S06]  /*0390*/  FSEL R2, R3, 1, P0 ;  /* 0x3f80000003027808 */ /* 0x000fcc0000000000 */
[----:B------:R-:W1:Y:S01]  /*03a0*/  MUFU.RCP R14, R25 ;  /* 0x00000019000e7308 */ /* 0x000e620000001000 */
[----:B------:R-:W-:Y:S01]  /*03b0*/  FSEL R3, R3, 1, P1 ;  /* 0x3f80000003037808 */ /* 0x000fe20000800000 */
[----:B------:R-:W-:Y:S01]  /*03c0*/  @!P2 FMUL R2, R2, 16777216 ;  /* 0x4b8000000202a820 */ /* 0x000fe20000400000 */
[----:B--2---:R-:W-:-:S03]  /*03d0*/  FADD R4, R4, -R0 ;  /* 0x8000000004047221 */ /* 0x004fc60000000000 */
[----:B------:R-:W-:Y:S01]  /*03e0*/  @!P3 FMUL R3, R3, 16777216 ;  /* 0x4b8000000303b820 */ /* 0x000fe20000400000 */
[----:B0-----:R-:W-:Y:S01]  /*03f0*/  FMUL R15, R19, R2 ;  /* 0x00000002130f7220 */ /* 0x001fe20000400000 */
[--C-:B------:R-:W-:Y:S01]  /*0400*/  FADD R20, R5, -R0.reuse ;  /* 0x8000000005147221 */ /* 0x100fe20000000000 */
[--C-:B------:R-:W-:Y:S01]  /*0410*/  FADD R6, R6, -R0.reuse ;  /* 0x8000000006067221 */ /* 0x100fe20000000000 */
[----:B------:R-:W-:Y:S01]  /*0420*/  FADD R0, R7, -R0 ;  /* 0x8000000007007221 */ /* 0x000fe20000000000 */
[C---:B------:R-:W-:Y:S01]  /*0430*/  FMUL R5, R15.reuse, R4 ;  /* 0x000000040f057220 */ /* 0x040fe20000400000 */
[C---:B------:R-:W-:Y:S01]  /*0440*/  FMUL R4, R15.reuse, R20 ;  /* 0x000000140f047220 */ /* 0x040fe20000400000 */
[----:B-1----:R-:W-:Y:S02]  /*0450*/  FMUL R14, R14, R3 ;  /* 0x000000030e0e7220 */ /* 0x002fe40000400000 */
[----:B------:R-:W0:Y:S01]  /*0460*/  LDC.64 R2, c[0x0][0x238] ;  /* 0x00008e00ff027b82 */ /* 0x000e220000000a00 */
[C---:B------:R-:W-:Y:S01]  /*0470*/  FMUL R20, R15.reuse, R6 ;  /* 0x000000060f147220 */ /* 0x040fe20000400000 */
[----:B------:R-:W-:Y:S01]  /*0480*/  FMUL R6, R15, R0 ;  /* 0x000000000f067220 */ /* 0x000fe20000400000 */
[--C-:B----4-:R-:W-:Y:S01]  /*0490*/  FADD R7, R8, -R16.reuse ;  /* 0x8000001008077221 */ /* 0x110fe20000000000 */
[--C-:B------:R-:W-:Y:S01]  /*04a0*/  FADD R9, R9, -R16.reuse ;  /* 0x8000001009097221 */ /* 0x100fe20000000000 */
[--C-:B------:R-:W-:Y:S01]  /*04b0*/  FADD R15, R10, -R16.reuse ;  /* 0x800000100a0f7221 */ /* 0x100fe20000000000 */
[C-C-:B-----5:R-:W-:Y:S01]  /*04c0*/  FFMA R0, R24.reuse, R5, R23.reuse ;  /* 0x0000000518007223 */ /* 0x160fe20000000017 */
[----:B------:R-:W-:Y:S01]  /*04d0*/  FADD R11, R11, -R16 ;  /* 0x800000100b0b7221 */ /* 0x000fe20000000000 */
[C-C-:B------:R-:W-:Y:S01]  /*04e0*/  FFMA R4, R24.reuse, R4, R23.reuse ;  /* 0x0000000418047223 */ /* 0x140fe20000000017 */
[C-C-:B------:R-:W-:Y:S01]  /*04f0*/  FFMA R5, R24.reuse, R20, R23.reuse ;  /* 0x0000001418057223 */ /* 0x140fe20000000017 */
[----:B------:R-:W-:Y:S01]  /*0500*/  FFMA R23, R24, R6, R23 ;  /* 0x0000000618177223 */ /* 0x000fe20000000017 */
[C---:B------:R-:W-:Y:S01]  /*0510*/  FMUL R7, R14.reuse, R7 ;  /* 0x000000070e077220 */ /* 0x040fe20000400000 */
[C---:B------:R-:W-:Y:S01]  /*0520*/  FMUL R8, R14.reuse, R9 ;  /* 0x000000090e087220 */ /* 0x040fe20000400000 */
[C---:B------:R-:W-:Y:S01]  /*0530*/  FMUL R6, R14.reuse, R15 ;  /* 0x0000000f0e067220 */ /* 0x040fe20000400000 */
[----:B------:R-:W-:Y:S01]  /*0540*/  FMUL R14, R14, R11 ;  /* 0x0000000b0e0e7220 */ /* 0x000fe20000400000 */
[C-C-:B------:R-:W-:Y:S01]  /*0550*/  FFMA R9, R12.reuse, R7, R13.reuse ;  /* 0x000000070c097223 */ /* 0x140fe2000000000d */
[C-C-:B------:R-:W-:Y:S01]  /*0560*/  FFMA R8, R12.reuse, R8, R13.reuse ;  /* 0x000000080c087223 */ /* 0x140fe2000000000d */
[C-C-:B------:R-:W-:Y:S01]  /*0570*/  FFMA R10, R12.reuse, R6, R13.reuse ;  /* 0x000000060c0a7223 */ /* 0x140fe2000000000d */
[----:B------:R-:W-:Y:S01]  /*0580*/  FFMA R14, R12, R14, R13 ;  /* 0x0000000e0c0e7223 */ /* 0x000fe2000000000d */
[----:B------:R-:W-:-:S02]  /*0590*/  FSETP.GEU.AND P6, PT, R23, RZ, PT ;  /* 0x000000ff1700720b */ /* 0x000fc40003fce000 */
[----:B------:R-:W-:Y:S02]  /*05a0*/  FSETP.GEU.AND P0, PT, R5, RZ, PT ;  /* 0x000000ff0500720b */ /* 0x000fe40003f0e000 */
[----:B------:R-:W-:Y:S02]  /*05b0*/  FSETP.GEU.AND P1, PT, R4, RZ, PT ;  /* 0x000000ff0400720b */ /* 0x000fe40003f2e000 */
[----:B------:R-:W-:Y:S02]  /*05c0*/  FSETP.GEU.AND P3, PT, R14, RZ, PT ;  /* 0x000000ff0e00720b */ /* 0x000fe40003f6e000 */
[----:B------:R-:W-:Y:S02]  /*05d0*/  SEL R7, R23, RZ, P6 ;  /* 0x000000ff17077207 */ /* 0x000fe40003000000 */
[----:B------:R-:W-:Y:S02]  /*05e0*/  FSETP.GEU.AND P2, PT, R0, RZ, PT ;  /* 0x000000ff0000720b */ /* 0x000fe40003f4e000 */
[----:B------:R-:W-:-:S02]  /*05f0*/  FSETP.GEU.AND P4, PT, R10, RZ, PT ;  /* 0x000000ff0a00720b */ /* 0x000fc40003f8e000 */
[----:B------:R-:W-:Y:S02]  /*0600*/  FSETP.GEU.AND P5, PT, R9, RZ, PT ;  /* 0x000000ff0900720b */ /* 0x000fe40003fae000 */
[----:B------:R-:W-:Y:S02]  /*0610*/  FSETP.GEU.AND P6, PT, R8, RZ, PT ;  /* 0x000000ff0800720b */ /* 0x000fe40003fce000 */
[----:B------:R-:W-:Y:S01]  /*0620*/  SEL R6, R5, RZ, P0 ;  /* 0x000000ff05067207 */ /* 0x000fe20000000000 */
[----:B0-----:R-:W-:Y:S01]  /*0630*/  IMAD.WIDE R2, R18, 0x4, R2 ;  /* 0x0000000412027825 */ /* 0x001fe200078e0202 */
[----:B------:R-:W-:Y:S02]  /*0640*/  SEL R5, R4, RZ, P1 ;  /* 0x000000ff04057207 */ /* 0x000fe40000800000 */
[----:B------:R-:W-:Y:S02]  /*0650*/  SEL R15, R14, RZ, P3 ;  /* 0x000000ff0e0f7207 */ /* 0x000fe40001800000 */
[----:B------:R-:W-:-:S02]  /*0660*/  SEL R4, R0, RZ, P2 ;  /* 0x000000ff00047207 */ /* 0x000fc40001000000 */
[----:B------:R-:W-:Y:S02]  /*0670*/  SEL R14, R10, RZ, P4 ;  /* 0x000000ff0a0e7207 */ /* 0x000fe40002000000 */
[----:B------:R-:W-:Y:S02]  /*0680*/  SEL R12, R9, RZ, P5 ;  /* 0x000000ff090c7207 */ /* 0x000fe40002800000 */
[----:B------:R-:W-:Y:S01]  /*0690*/  SEL R13, R8, RZ, P6 ;  /* 0x000000ff080d7207 */ /* 0x000fe20003000000 */
[----:B------:R-:W-:Y:S04]  /*06a0*/  STG.E.128 desc[UR4][R2.64], R4 ;  /* 0x0000000402007986 */ /* 0x000fe8000c101d04 */
[----:B------:R-:W-:Y:S01]  /*06b0*/  STG.E.128 desc[UR4][R2.64+0x800], R12 ;  /* 0x0008000c02007986 */ /* 0x000fe2000c101d04 */
[----:B------:R-:W-:Y:S05]  /*06c0*/  EXIT ;  /* 0x000000000000794d */ /* 0x000fea0003800000 */
.L_x_0:
[----:B------:R-:W-:-:S00]  /*06d0*/  BRA `(.L_x_0) ;  /* 0xfffffffc00fc7947 */ /* 0x000fc0000383ffff */
[----:B------:R-:W-:-:S00]  /*06e0*/  NOP ;  /* 0x0000000000007918 */ /* 0x000fc00000000000 */
        /* <DEDUP_REMOVED lines=9> */
.L_x_1:


//--------------------- .nv.global.init           --------------------------
	.section	.nv.global.init,"aw",@progbits
.nv.global.init:
	.type		_$_str,@object
	.size		_$_str,(_$_str_$_2 - _$_str)
_$_str:
        /*0000*/ 	.byte	0x5f, 0x5f, 0x43, 0x55, 0x44, 0x41, 0x5f, 0x46, 0x54, 0x5a, 0x00
	.type		_$_str_$_2,@object
	.size		_$_str_$_2,(.L_1 - _$_str_$_2)
_$_str_$_2:
        /*000b*/ 	.byte	0x5f, 0x5f, 0x43, 0x55, 0x44, 0x41, 0x5f, 0x50, 0x52, 0x45, 0x43, 0x5f, 0x53, 0x51, 0x52, 0x54
        /*001b*/ 	.byte	0x00
.L_1:


//--------------------- .nv.constant0.triton_poi_fused__native_batch_norm_legit_no_training_relu_35 --------------------------
	.section	.nv.constant0.triton_poi_fused__native_batch_norm_legit_no_training_relu_35,"a",@progbits
	.sectionflags	@""
	.align	4
.nv.constant0.triton_poi_fused__native_batch_norm_legit_no_training_relu_35:
	.zero		580
